	.headerflags	@"EF_CUDA_TEXMODE_UNIFIED EF_CUDA_64BIT_ADDRESS EF_CUDA_ACCELERATORS EF_CUDA_SM90 EF_CUDA_VIRTUAL_SM(EF_CUDA_SM90)"
	.elftype	@"ET_EXEC"


//--------------------- .nv.info                  --------------------------
	.section	.nv.info,"",@"SHT_CUDA_INFO"
	.align	4


	//----- nvinfo : EIATTR_REGCOUNT
	.align		4
        /*0000*/ 	.byte	0x04, 0x2f
        /*0002*/ 	.short	(.L_3 - .L_2)
	.align		4
.L_2:
        /*0004*/ 	.word	index@(triton_poi_fused__native_batch_norm_legit_no_training_82)
        /*0008*/ 	.word	0x00000014


	//----- nvinfo : EIATTR_MIN_STACK_SIZE
	.align		4
.L_3:
        /*000c*/ 	.byte	0x04, 0x12
        /*000e*/ 	.short	(.L_5 - .L_4)
	.align		4
.L_4:
        /*0010*/ 	.word	index@(triton_poi_fused__native_batch_norm_legit_no_training_82)
        /*0014*/ 	.word	0x00000000


	//----- nvinfo : EIATTR_FRAME_SIZE
	.align		4
.L_5:
        /*0018*/ 	.byte	0x04, 0x11
        /*001a*/ 	.short	(.L_7 - .L_6)
	.align		4
.L_6:
        /*001c*/ 	.word	index@(triton_poi_fused__native_batch_norm_legit_no_training_82)
        /*0020*/ 	.word	0x00000000


	//----- nvinfo : EIATTR_MIN_STACK_SIZE
	.align		4
.L_7:
        /*0024*/ 	.byte	0x04, 0x12
        /*0026*/ 	.short	(.L_9 - .L_8)
	.align		4
.L_8:
        /*0028*/ 	.word	index@(triton_poi_fused__native_batch_norm_legit_no_training_82)
        /*002c*/ 	.word	0x00000000
.L_9:


//--------------------- .nv.info.triton_poi_fused__native_batch_norm_legit_no_training_82 --------------------------
	.section	.nv.info.triton_poi_fused__native_batch_norm_legit_no_training_82,"",@"SHT_CUDA_INFO"
	.sectionflags	@""
	.align	4


	//----- nvinfo : EIATTR_CUDA_API_VERSION
	.align		4
        /*0000*/ 	.byte	0x04, 0x37
        /*0002*/ 	.short	(.L_11 - .L_10)
.L_10:
        /*0004*/ 	.word	0x0000007c


	//----- nvinfo : EIATTR_KPARAM_INFO
	.align		4
.L_11:
        /*0008*/ 	.byte	0x04, 0x17
        /*000a*/ 	.short	(.L_13 - .L_12)
.L_12:
        /*000c*/ 	.word	0x00000000
        /*0010*/ 	.short	0x0006
        /*0012*/ 	.short	0x0030
        /*0014*/ 	.byte	0x00, 0xf0, 0x11, 0x00


	//----- nvinfo : EIATTR_KPARAM_INFO
	.align		4
.L_13:
        /*0018*/ 	.byte	0x04, 0x17
        /*001a*/ 	.short	(.L_15 - .L_14)
.L_14:
        /*001c*/ 	.word	0x00000000
        /*0020*/ 	.short	0x0005
        /*0022*/ 	.short	0x0028
        /*0024*/ 	.byte	0x00, 0xf4, 0x21, 0x00


	//----- nvinfo : EIATTR_KPARAM_INFO
	.align		4
.L_15:
        /*0028*/ 	.byte	0x04, 0x17
        /*002a*/ 	.short	(.L_17 - .L_16)
.L_16:
        /*002c*/ 	.word	0x00000000
        /*0030*/ 	.short	0x0004
        /*0032*/ 	.short	0x0020
        /*0034*/ 	.byte	0x00, 0xf4, 0x21, 0x00


	//----- nvinfo : EIATTR_KPARAM_INFO
	.align		4
.L_17:
        /*0038*/ 	.byte	0x04, 0x17
        /*003a*/ 	.short	(.L_19 - .L_18)
.L_18:
        /*003c*/ 	.word	0x00000000
        /*0040*/ 	.short	0x0003
        /*0042*/ 	.short	0x0018
        /*0044*/ 	.byte	0x00, 0xf4, 0x21, 0x00


	//----- nvinfo : EIATTR_KPARAM_INFO
	.align		4
.L_19:
        /*0048*/ 	.byte	0x04, 0x17
        /*004a*/ 	.short	(.L_21 - .L_20)
.L_20:
        /*004c*/ 	.word	0x00000000
        /*0050*/ 	.short	0x0002
        /*0052*/ 	.short	0x0010
        /*0054*/ 	.byte	0x00, 0xf4, 0x21, 0x00


	//----- nvinfo : EIATTR_KPARAM_INFO
	.align		4
.L_21:
        /*0058*/ 	.byte	0x04, 0x17
        /*005a*/ 	.short	(.L_23 - .L_22)
.L_22:
        /*005c*/ 	.word	0x00000000
        /*0060*/ 	.short	0x0001
        /*0062*/ 	.short	0x0008
        /*0064*/ 	.byte	0x00, 0xf4, 0x21, 0x00


	//----- nvinfo : EIATTR_KPARAM_INFO
	.align		4
.L_23:
        /*0068*/ 	.byte	0x04, 0x17
        /*006a*/ 	.short	(.L_25 - .L_24)
.L_24:
        /*006c*/ 	.word	0x00000000
        /*0070*/ 	.short	0x0000
        /*0072*/ 	.short	0x0000
        /*0074*/ 	.byte	0x00, 0xf4, 0x21, 0x00


	//----- nvinfo : EIATTR_SPARSE_MMA_MASK
	.align		4
.L_25:
        /*0078*/ 	.byte	0x03, 0x50
        /*007a*/ 	.short	0x0000


	//----- nvinfo : EIATTR_MAXREG_COUNT
	.align		4
        /*007c*/ 	.byte	0x03, 0x1b
        /*007e*/ 	.short	0x00ff


	//----- nvinfo : EIATTR_EXIT_INSTR_OFFSETS
	.align		4
        /*0080*/ 	.byte	0x04, 0x1c
        /*0082*/ 	.short	(.L_27 - .L_26)


	//   ....[0]....
.L_26:
        /*0084*/ 	.word	0x000002e0


	//   ....[1]....
        /*0088*/ 	.word	0x00000300


	//----- nvinfo : EIATTR_REQNTID
	.align		4
.L_27:
        /*008c*/ 	.byte	0x04, 0x10
        /*008e*/ 	.short	(.L_29 - .L_28)
.L_28:
        /*0090*/ 	.word	0x00000080
        /*0094*/ 	.word	0x00000001
        /*0098*/ 	.word	0x00000001


	//----- nvinfo : EIATTR_CBANK_PARAM_SIZE
	.align		4
.L_29:
        /*009c*/ 	.byte	0x03, 0x19
        /*009e*/ 	.short	0x0034


	//----- nvinfo : EIATTR_PARAM_CBANK
	.align		4
        /*00a0*/ 	.byte	0x04, 0x0a
        /*00a2*/ 	.short	(.L_31 - .L_30)
	.align		4
.L_30:
        /*00a4*/ 	.word	index@(.nv.constant0.triton_poi_fused__native_batch_norm_legit_no_training_82)
        /*00a8*/ 	.short	0x0210
        /*00aa*/ 	.short	0x0034


	//----- nvinfo : EIATTR_SW_WAR
	.align		4
.L_31:
        /*00ac*/ 	.byte	0x04, 0x36
        /*00ae*/ 	.short	(.L_33 - .L_32)
.L_32:
        /*00b0*/ 	.word	0x00000008
.L_33:


//--------------------- .nv.callgraph             --------------------------
	.section	.nv.callgraph,"",@"SHT_CUDA_CALLGRAPH"
	.align	4
	.sectionentsize	8
	.align		4
        /*0000*/ 	.word	0x00000000
	.align		4
        /*0004*/ 	.word	0xffffffff
	.align		4
        /*0008*/ 	.word	0x00000000
	.align		4
        /*000c*/ 	.word	0xfffffffe
	.align		4
        /*0010*/ 	.word	0x00000000
	.align		4
        /*0014*/ 	.word	0xfffffffd
	.align		4
        /*0018*/ 	.word	0x00000000
	.align		4
        /*001c*/ 	.word	0xfffffffc


//--------------------- .nv.constant4             --------------------------
	.section	.nv.constant4,"a",@progbits
	.align	8
	.align		8
.nv.constant4:
        /*0000*/ 	.dword	_$_str
	.align		8
        /*0008*/ 	.dword	_$_str_$_2


//--------------------- .text.triton_poi_fused__native_batch_norm_legit_no_training_82 --------------------------
	.section	.text.triton_poi_fused__native_batch_norm_legit_no_training_82,"ax",@progbits
	.align	128
        .global         triton_poi_fused__native_batch_norm_legit_no_training_82
        .type           triton_poi_fused__native_batch_norm_legit_no_training_82,@function
        .size           triton_poi_fused__native_batch_norm_legit_no_training_82,(.L_x_1 - triton_poi_fused__native_batch_norm_legit_no_training_82)
        .other          triton_poi_fused__native_batch_norm_legit_no_training_82,@"STO_CUDA_ENTRY STV_DEFAULT"
triton_poi_fused__native_batch_norm_legit_no_training_82:
.text.triton_poi_fused__native_batch_norm_legit_no_training_82:
[----:B------:R-:W0:Y:S01]  /*0000*/  LDC R1, c[0x0][0x28] ;  /* 0x00000a00ff017b82 */ /* 0x000e220000000800 */
[----:B------:R-:W1:Y:S07]  /*0010*/  S2R R2, SR_TID.X ;  /* 0x0000000000027919 */ /* 0x000e6e0000002100 */
[----:B------:R-:W2:Y:S01]  /*0020*/  LDC.64 R10, c[0x0][0x220] ;  /* 0x00008800ff0a7b82 */ /* 0x000ea20000000a00 */
[----:B------:R-:W-:Y:S01]  /*0030*/  ULDC.64 UR4, c[0x0][0x208] ;  /* 0x0000820000047ab9 */ /* 0x000fe20000000a00 */
[----:B------:R-:W3:Y:S06]  /*0040*/  S2R R3, SR_CTAID.X ;  /* 0x0000000000037919 */ /* 0x000eec0000002500 */
[----:B------:R-:W4:Y:S08]  /*0050*/  LDC.64 R6, c[0x0][0x210] ;  /* 0x00008400ff067b82 */ /* 0x000f300000000a00 */
[----:B------:R-:W5:Y:S08]  /*0060*/  LDC.64 R8, c[0x0][0x218] ;  /* 0x00008600ff087b82 */ /* 0x000f700000000a00 */
[----:B------:R-:W4:Y:S01]  /*0070*/  LDC.64 R12, c[0x0][0x228] ;  /* 0x00008a00ff0c7b82 */ /* 0x000f220000000a00 */
[----:B-1----:R-:W-:-:S07]  /*0080*/  LOP3.LUT R2, R2, 0x7f, RZ, 0xc0, !PT ;  /* 0x0000007f02027812 */ /* 0x002fce00078ec0ff */
[----:B------:R-:W1:Y:S01]  /*0090*/  LDC.64 R14, c[0x0][0x230] ;  /* 0x00008c00ff0e7b82 */ /* 0x000e620000000a00 */
[----:B---3--:R-:W-:Y:S01]  /*00a0*/  LEA R3, R3, R2, 0x7 ;  /* 0x0000000203037211 */ /* 0x008fe200078e38ff */
[----:B------:R-:W-:-:S03]  /*00b0*/  HFMA2.MMA R2, -RZ, RZ, 0, 0 ;  /* 0x00000000ff027435 */ /* 0x000fc600000001ff */
[----:B------:R-:W-:-:S07]  /*00c0*/  ISETP.GE.AND P2, PT, R3, 0x8c0, PT ;  /* 0x000008c00300780c */ /* 0x000fce0003f46270 */
[----:B------:R-:W-:-:S05]  /*00d0*/  IMAD.HI R0, R3, -0x15f15f15, R2 ;  /* 0xea0ea0eb03007827 */ /* 0x000fca00078e0202 */
[----:B------:R-:W-:-:S04]  /*00e0*/  SHF.R.U32.HI R5, RZ, 0x1f, R0 ;  /* 0x0000001fff057819 */ /* 0x000fc80000011600 */
[----:B------:R-:W-:-:S05]  /*00f0*/  LEA.HI.SX32 R5, R0, R5, 0x19 ;  /* 0x0000000500057211 */ /* 0x000fca00078fcaff */
[----:B------:R-:W-:-:S04]  /*0100*/  IMAD R17, R5, -0x8c, R3 ;  /* 0xffffff7405117824 */ /* 0x000fc800078e0203 */
[----:B--2---:R-:W-:-:S05]  /*0110*/  IMAD.WIDE R10, R17, 0x4, R10 ;  /* 0x00000004110a7825 */ /* 0x004fca00078e020a */
[----:B------:R2:W3:Y:S01]  /*0120*/  @!P2 LDG.E.EL R2, desc[UR4][R10.64] ;  /* 0x000000040a02a981 */ /* 0x0004e2000c2e1900 */
[----:B------:R-:W-:Y:S02]  /*0130*/  CS2R R4, SRZ ;  /* 0x0000000000047805 */ /* 0x000fe4000001ff00 */
[----:B------:R-:W-:Y:S01]  /*0140*/  MOV R0, RZ ;  /* 0x000000ff00007202 */ /* 0x000fe20000000f00 */
[----:B----4-:R-:W-:-:S04]  /*0150*/  IMAD.WIDE R6, R3, 0x4, R6 ;  /* 0x0000000403067825 */ /* 0x010fc800078e0206 */
[C---:B-----5:R-:W-:Y:S01]  /*0160*/  IMAD.WIDE R8, R17.reuse, 0x4, R8 ;  /* 0x0000000411087825 */ /* 0x060fe200078e0208 */
[----:B------:R4:W5:Y:S03]  /*0170*/  @!P2 LDG.E R5, desc[UR4][R6.64] ;  /* 0x000000040605a981 */ /* 0x000966000c1e1900 */
[C---:B0-2---:R-:W-:Y:S01]  /*0180*/  IMAD.WIDE R10, R17.reuse, 0x4, R12 ;  /* 0x00000004110a7825 */ /* 0x045fe200078e020c */
[----:B------:R0:W5:Y:S03]  /*0190*/  @!P2 LDG.E.EL R0, desc[UR4][R8.64] ;  /* 0x000000040800a981 */ /* 0x000166000c2e1900 */
[----:B-1----:R-:W-:Y:S01]  /*01a0*/  IMAD.WIDE R12, R17, 0x4, R14 ;  /* 0x00000004110c7825 */ /* 0x002fe200078e020e */
[----:B------:R-:W-:Y:S01]  /*01b0*/  HFMA2.MMA R15, -RZ, RZ, 0, 0 ;  /* 0x00000000ff0f7435 */ /* 0x000fe200000001ff */
[----:B------:R-:W2:Y:S01]  /*01c0*/  @!P2 LDG.E.EL R4, desc[UR4][R10.64] ;  /* 0x000000040a04a981 */ /* 0x000ea2000c2e1900 */
[----:B----4-:R-:W1:Y:S08]  /*01d0*/  LDC.64 R6, c[0x0][0x238] ;  /* 0x00008e00ff067b82 */ /* 0x010e700000000a00 */
[----:B------:R-:W2:Y:S01]  /*01e0*/  @!P2 LDG.E.EL R15, desc[UR4][R12.64] ;  /* 0x000000040c0fa981 */ /* 0x000ea2000c2e1900 */
[----:B0-----:R-:W-:Y:S01]  /*01f0*/  MOV R9, 0x3e800000 ;  /* 0x3e80000000097802 */ /* 0x001fe20000000f00 */
[----:B---3--:R-:W-:-:S04]  /*0200*/  FADD R2, R2, 9.9999997473787516356e-06 ;  /* 0x3727c5ac02027421 */ /* 0x008fc80000000000 */
[----:B------:R1:W0:Y:S01]  /*0210*/  MUFU.SQRT R14, R2 ;  /* 0x00000002000e7308 */ /* 0x0002220000002000 */
[----:B-----5:R-:W-:Y:S01]  /*0220*/  FADD R0, -R0, R5 ;  /* 0x0000000500007221 */ /* 0x020fe20000000100 */
[----:B-1----:R-:W-:Y:S01]  /*0230*/  IMAD.WIDE R2, R3, 0x4, R6 ;  /* 0x0000000403027825 */ /* 0x002fe200078e0206 */
[C---:B0-----:R-:W-:Y:S02]  /*0240*/  FSETP.GT.AND P0, PT, R14.reuse, 8.50705917302346158658e+37, PT ;  /* 0x7e8000000e00780b */ /* 0x041fe40003f04000 */
[----:B------:R-:W-:Y:S02]  /*0250*/  FSETP.GEU.AND P1, PT, R14, 1.175494350822287508e-38, PT ;  /* 0x008000000e00780b */ /* 0x000fe40003f2e000 */
[----:B------:R-:W-:-:S09]  /*0260*/  FSEL R9, R9, 1, P0 ;  /* 0x3f80000009097808 */ /* 0x000fd20000000000 */
[----:B------:R-:W-:Y:S02]  /*0270*/  @P0 FMUL R14, R14, 0.25 ;  /* 0x3e8000000e0e0820 */ /* 0x000fe40000400000 */
[----:B------:R-:W-:Y:S02]  /*0280*/  @!P1 FMUL R9, R9, 16777216 ;  /* 0x4b80000009099820 */ /* 0x000fe40000400000 */
[----:B------:R-:W-:-:S06]  /*0290*/  @!P1 FMUL R14, R14, 16777216 ;  /* 0x4b8000000e0e9820 */ /* 0x000fcc0000400000 */
[----:B------:R-:W0:Y:S02]  /*02a0*/  MUFU.RCP R14, R14 ;  /* 0x0000000e000e7308 */ /* 0x000e240000001000 */
[----:B0-----:R-:W-:-:S04]  /*02b0*/  FMUL R9, R14, R9 ;  /* 0x000000090e097220 */ /* 0x001fc80000400000 */
[----:B------:R-:W-:-:S04]  /*02c0*/  FMUL R0, R0, R9 ;  /* 0x0000000900007220 */ /* 0x000fc80000400000 */
[----:B--2---:R-:W-:Y:S01]  /*02d0*/  FFMA R15, R0, R4, R15 ;  /* 0x00000004000f7223 */ /* 0x004fe2000000000f */
[----:B------:R-:W-:Y:S06]  /*02e0*/  @P2 EXIT ;  /* 0x000000000000294d */ /* 0x000fec0003800000 */
[----:B------:R-:W-:Y:S01]  /*02f0*/  STG.E desc[UR4][R2.64], R15 ;  /* 0x0000000f02007986 */ /* 0x000fe2000c101904 */
[----:B------:R-:W-:Y:S05]  /*0300*/  EXIT ;  /* 0x000000000000794d */ /* 0x000fea0003800000 */
.L_x_0:
[----:B------:R-:W-:-:S00]  /*0310*/  BRA `(.L_x_0) ;  /* 0xfffffffc00fc7947 */ /* 0x000fc0000383ffff */
[----:B------:R-:W-:-:S00]  /*0320*/  NOP ;  /* 0x0000000000007918 */ /* 0x000fc00000000000 */
        /* <DEDUP_REMOVED lines=13> */
.L_x_1:


//--------------------- .nv.global.init           --------------------------
	.section	.nv.global.init,"aw",@progbits
.nv.global.init:
	.type		_$_str,@object
	.size		_$_str,(_$_str_$_2 - _$_str)
_$_str:
        /*0000*/ 	.byte	0x5f, 0x5f, 0x43, 0x55, 0x44, 0x41, 0x5f, 0x46, 0x54, 0x5a, 0x00
	.type		_$_str_$_2,@object
	.size		_$_str_$_2,(.L_1 - _$_str_$_2)
_$_str_$_2:
        /*000b*/ 	.byte	0x5f, 0x5f, 0x43, 0x55, 0x44, 0x41, 0x5f, 0x50, 0x52, 0x45, 0x43, 0x5f, 0x53, 0x51, 0x52, 0x54
        /*001b*/ 	.byte	0x00
.L_1:


//--------------------- .nv.constant0.triton_poi_fused__native_batch_norm_legit_no_training_82 --------------------------
	.section	.nv.constant0.triton_poi_fused__native_batch_norm_legit_no_training_82,"a",@progbits
	.sectionflags	@""
	.align	4
.nv.constant0.triton_poi_fused__native_batch_norm_legit_no_training_82:
	.zero		580
